	.headerflags	@"EF_CUDA_TEXMODE_UNIFIED EF_CUDA_64BIT_ADDRESS EF_CUDA_ACCELERATORS EF_CUDA_SM90 EF_CUDA_VIRTUAL_SM(EF_CUDA_SM90)"
	.elftype	@"ET_EXEC"


//--------------------- .nv.info                  --------------------------
	.section	.nv.info,"",@"SHT_CUDA_INFO"
	.align	4


	//----- nvinfo : EIATTR_REGCOUNT
	.align		4
        /*0000*/ 	.byte	0x04, 0x2f
        /*0002*/ 	.short	(.L_1 - .L_0)
	.align		4
.L_0:
        /*0004*/ 	.word	index@(triton_poi_fused_convolution_31)
        /*0008*/ 	.word	0x0000001a


	//----- nvinfo : EIATTR_MIN_STACK_SIZE
	.align		4
.L_1:
        /*000c*/ 	.byte	0x04, 0x12
        /*000e*/ 	.short	(.L_3 - .L_2)
	.align		4
.L_2:
        /*0010*/ 	.word	index@(triton_poi_fused_convolution_31)
        /*0014*/ 	.word	0x00000000


	//----- nvinfo : EIATTR_FRAME_SIZE
	.align		4
.L_3:
        /*0018*/ 	.byte	0x04, 0x11
        /*001a*/ 	.short	(.L_5 - .L_4)
	.align		4
.L_4:
        /*001c*/ 	.word	index@(triton_poi_fused_convolution_31)
        /*0020*/ 	.word	0x00000000


	//----- nvinfo : EIATTR_MIN_STACK_SIZE
	.align		4
.L_5:
        /*0024*/ 	.byte	0x04, 0x12
        /*0026*/ 	.short	(.L_7 - .L_6)
	.align		4
.L_6:
        /*0028*/ 	.word	index@(triton_poi_fused_convolution_31)
        /*002c*/ 	.word	0x00000000
.L_7:


//--------------------- .nv.info.triton_poi_fused_convolution_31 --------------------------
	.section	.nv.info.triton_poi_fused_convolution_31,"",@"SHT_CUDA_INFO"
	.sectionflags	@""
	.align	4


	//----- nvinfo : EIATTR_CUDA_API_VERSION
	.align		4
        /*0000*/ 	.byte	0x04, 0x37
        /*0002*/ 	.short	(.L_9 - .L_8)
.L_8:
        /*0004*/ 	.word	0x0000007c


	//----- nvinfo : EIATTR_KPARAM_INFO
	.align		4
.L_9:
        /*0008*/ 	.byte	0x04, 0x17
        /*000a*/ 	.short	(.L_11 - .L_10)
.L_10:
        /*000c*/ 	.word	0x00000000
        /*0010*/ 	.short	0x0003
        /*0012*/ 	.short	0x0014
        /*0014*/ 	.byte	0x00, 0xf0, 0x11, 0x00


	//----- nvinfo : EIATTR_KPARAM_INFO
	.align		4
.L_11:
        /*0018*/ 	.byte	0x04, 0x17
        /*001a*/ 	.short	(.L_13 - .L_12)
.L_12:
        /*001c*/ 	.word	0x00000000
        /*0020*/ 	.short	0x0002
        /*0022*/ 	.short	0x0010
        /*0024*/ 	.byte	0x00, 0xf0, 0x11, 0x00


	//----- nvinfo : EIATTR_KPARAM_INFO
	.align		4
.L_13:
        /*0028*/ 	.byte	0x04, 0x17
        /*002a*/ 	.short	(.L_15 - .L_14)
.L_14:
        /*002c*/ 	.word	0x00000000
        /*0030*/ 	.short	0x0001
        /*0032*/ 	.short	0x0008
        /*0034*/ 	.byte	0x00, 0xf4, 0x21, 0x00


	//----- nvinfo : EIATTR_KPARAM_INFO
	.align		4
.L_15:
        /*0038*/ 	.byte	0x04, 0x17
        /*003a*/ 	.short	(.L_17 - .L_16)
.L_16:
        /*003c*/ 	.word	0x00000000
        /*0040*/ 	.short	0x0000
        /*0042*/ 	.short	0x0000
        /*0044*/ 	.byte	0x00, 0xf4, 0x21, 0x00


	//----- nvinfo : EIATTR_SPARSE_MMA_MASK
	.align		4
.L_17:
        /*0048*/ 	.byte	0x03, 0x50
        /*004a*/ 	.short	0x0000


	//----- nvinfo : EIATTR_MAXREG_COUNT
	.align		4
        /*004c*/ 	.byte	0x03, 0x1b
        /*004e*/ 	.short	0x00ff


	//----- nvinfo : EIATTR_EXIT_INSTR_OFFSETS
	.align		4
        /*0050*/ 	.byte	0x04, 0x1c
        /*0052*/ 	.short	(.L_19 - .L_18)


	//   ....[0]....
.L_18:
        /*0054*/ 	.word	0x000005f0


	//   ....[1]....
        /*0058*/ 	.word	0x00000640


	//----- nvinfo : EIATTR_REQNTID
	.align		4
.L_19:
        /*005c*/ 	.byte	0x04, 0x10
        /*005e*/ 	.short	(.L_21 - .L_20)
.L_20:
        /*0060*/ 	.word	0x00000080
        /*0064*/ 	.word	0x00000001
        /*0068*/ 	.word	0x00000001


	//----- nvinfo : EIATTR_CBANK_PARAM_SIZE
	.align		4
.L_21:
        /*006c*/ 	.byte	0x03, 0x19
        /*006e*/ 	.short	0x0018


	//----- nvinfo : EIATTR_PARAM_CBANK
	.align		4
        /*0070*/ 	.byte	0x04, 0x0a
        /*0072*/ 	.short	(.L_23 - .L_22)
	.align		4
.L_22:
        /*0074*/ 	.word	index@(.nv.constant0.triton_poi_fused_convolution_31)
        /*0078*/ 	.short	0x0210
        /*007a*/ 	.short	0x0018


	//----- nvinfo : EIATTR_SW_WAR
	.align		4
.L_23:
        /*007c*/ 	.byte	0x04, 0x36
        /*007e*/ 	.short	(.L_25 - .L_24)
.L_24:
        /*0080*/ 	.word	0x00000008
.L_25:


//--------------------- .nv.callgraph             --------------------------
	.section	.nv.callgraph,"",@"SHT_CUDA_CALLGRAPH"
	.align	4
	.sectionentsize	8
	.align		4
        /*0000*/ 	.word	0x00000000
	.align		4
        /*0004*/ 	.word	0xffffffff
	.align		4
        /*0008*/ 	.word	0x00000000
	.align		4
        /*000c*/ 	.word	0xfffffffe
	.align		4
        /*0010*/ 	.word	0x00000000
	.align		4
        /*0014*/ 	.word	0xfffffffd
	.align		4
        /*0018*/ 	.word	0x00000000
	.align		4
        /*001c*/ 	.word	0xfffffffc


//--------------------- .text.triton_poi_fused_convolution_31 --------------------------
	.section	.text.triton_poi_fused_convolution_31,"ax",@progbits
	.sectionflags	@"SHF_BARRIERS=1"
	.align	128
        .global         triton_poi_fused_convolution_31
        .type           triton_poi_fused_convolution_31,@function
        .size           triton_poi_fused_convolution_31,(.L_x_1 - triton_poi_fused_convolution_31)
        .other          triton_poi_fused_convolution_31,@"STO_CUDA_ENTRY STV_DEFAULT"
triton_poi_fused_convolution_31:
.text.triton_poi_fused_convolution_31:
[----:B------:R-:W0:Y:S02]  /*0000*/  LDC R1, c[0x0][0x28] ;  /* 0x00000a00ff017b82 */ /* 0x000e240000000800 */
[----:B------:R-:W1:Y:S01]  /*0010*/  S2R R12, SR_TID.X ;  /* 0x00000000000c7919 */ /* 0x000e620000002100 */
[----:B------:R-:W2:Y:S01]  /*0020*/  LDC.64 R8, c[0x0][0x210] ;  /* 0x00008400ff087b82 */ /* 0x000ea20000000a00 */
[----:B------:R-:W-:Y:S01]  /*0030*/  ULDC.64 UR6, c[0x0][0x208] ;  /* 0x0000820000067ab9 */ /* 0x000fe20000000a00 */
[----:B------:R-:W3:Y:S01]  /*0040*/  S2R R17, SR_CTAID.Y ;  /* 0x0000000000117919 */ /* 0x000ee20000002600 */
[----:B------:R-:W4:Y:S01]  /*0050*/  S2R R3, SR_CTAID.X ;  /* 0x0000000000037919 */ /* 0x000f220000002500 */
[----:B-1----:R-:W-:Y:S01]  /*0060*/  SHF.R.U32.HI R0, RZ, 0x3, R12 ;  /* 0x00000003ff007819 */ /* 0x002fe2000001160c */
[----:B------:R-:W-:Y:S02]  /*0070*/  IMAD.SHL.U32 R2, R12, 0x4, RZ ;  /* 0x000000040c027824 */ /* 0x000fe400078e00ff */
[----:B---3--:R-:W-:Y:S01]  /*0080*/  IMAD.SHL.U32 R17, R17, 0x20, RZ ;  /* 0x0000002011117824 */ /* 0x008fe200078e00ff */
[----:B------:R-:W-:Y:S01]  /*0090*/  SGXT.U32 R0, R0, 0x4 ;  /* 0x000000040000781a */ /* 0x000fe20000000000 */
[----:B----4-:R-:W-:-:S03]  /*00a0*/  IMAD.SHL.U32 R3, R3, 0x20, RZ ;  /* 0x0000002003037824 */ /* 0x010fc600078e00ff */
[----:B------:R-:W-:Y:S02]  /*00b0*/  LOP3.LUT R4, R17, R0, RZ, 0xfc, !PT ;  /* 0x0000000011047212 */ /* 0x000fe400078efcff */
[----:B------:R-:W-:Y:S02]  /*00c0*/  LOP3.LUT R10, R17, 0x10, R0, 0xfe, !PT ;  /* 0x00000010110a7812 */ /* 0x000fe400078efe00 */
[----:B------:R-:W-:Y:S02]  /*00d0*/  SHF.R.S32.HI R5, RZ, 0x1f, R4 ;  /* 0x0000001fff057819 */ /* 0x000fe40000011404 */
[----:B------:R-:W-:Y:S02]  /*00e0*/  SHF.R.S32.HI R7, RZ, 0x1f, R10 ;  /* 0x0000001fff077819 */ /* 0x000fe4000001140a */
[----:B------:R-:W-:Y:S02]  /*00f0*/  LEA.HI R6, R5, R4, RZ, 0x6 ;  /* 0x0000000405067211 */ /* 0x000fe400078f30ff */
[----:B------:R-:W-:-:S02]  /*0100*/  LEA.HI R11, R7, R10, RZ, 0x6 ;  /* 0x0000000a070b7211 */ /* 0x000fc400078f30ff */
[----:B------:R-:W-:Y:S02]  /*0110*/  LOP3.LUT R5, R3, 0x1c, R2, 0xf8, !PT ;  /* 0x0000001c03057812 */ /* 0x000fe400078ef802 */
[C---:B------:R-:W-:Y:S01]  /*0120*/  LOP3.LUT R7, R6.reuse, 0x3ffffc0, RZ, 0xc0, !PT ;  /* 0x03ffffc006077812 */ /* 0x040fe200078ec0ff */
[----:B------:R-:W-:Y:S01]  /*0130*/  IMAD.SHL.U32 R6, R6, 0x80, RZ ;  /* 0x0000008006067824 */ /* 0x000fe200078e00ff */
[----:B------:R-:W-:Y:S01]  /*0140*/  LOP3.LUT R13, R11, 0x3ffffc0, RZ, 0xc0, !PT ;  /* 0x03ffffc00b0d7812 */ /* 0x000fe200078ec0ff */
[C---:B------:R-:W-:Y:S01]  /*0150*/  VIADD R14, R5.reuse, 0x1000 ;  /* 0x00001000050e7836 */ /* 0x040fe20000000000 */
[----:B------:R-:W-:Y:S01]  /*0160*/  ISETP.GE.AND P0, PT, R5, 0x40, PT ;  /* 0x000000400500780c */ /* 0x000fe20003f06270 */
[----:B------:R-:W-:Y:S01]  /*0170*/  IMAD.IADD R7, R4, 0x1, -R7 ;  /* 0x0000000104077824 */ /* 0x000fe200078e0a07 */
[----:B------:R-:W-:Y:S01]  /*0180*/  LOP3.LUT R6, R6, 0xffffe000, RZ, 0xc0, !PT ;  /* 0xffffe00006067812 */ /* 0x000fe200078ec0ff */
[----:B------:R-:W-:Y:S01]  /*0190*/  IMAD.IADD R13, R10, 0x1, -R13 ;  /* 0x000000010a0d7824 */ /* 0x000fe200078e0a0d */
[----:B------:R-:W-:Y:S01]  /*01a0*/  ISETP.LT.AND P1, PT, R4, 0x100, !P0 ;  /* 0x000001000400780c */ /* 0x000fe20004721270 */
[----:B------:R-:W-:Y:S01]  /*01b0*/  IMAD.SHL.U32 R11, R11, 0x80, RZ ;  /* 0x000000800b0b7824 */ /* 0x000fe200078e00ff */
[----:B------:R-:W-:Y:S01]  /*01c0*/  ISETP.LT.AND P0, PT, R10, 0x100, !P0 ;  /* 0x000001000a00780c */ /* 0x000fe20004701270 */
[--C-:B------:R-:W-:Y:S01]  /*01d0*/  IMAD R7, R7, 0x40, R14.reuse ;  /* 0x0000004007077824 */ /* 0x100fe200078e020e */
[----:B------:R-:W-:Y:S01]  /*01e0*/  CS2R R4, SRZ ;  /* 0x0000000000047805 */ /* 0x000fe2000001ff00 */
[----:B------:R-:W-:Y:S01]  /*01f0*/  IMAD R13, R13, 0x40, R14 ;  /* 0x000000400d0d7824 */ /* 0x000fe200078e020e */
[----:B------:R-:W-:Y:S01]  /*0200*/  LOP3.LUT R14, R11, 0xffffe000, RZ, 0xc0, !PT ;  /* 0xffffe0000b0e7812 */ /* 0x000fe200078ec0ff */
[----:B------:R-:W-:Y:S01]  /*0210*/  IMAD.IADD R15, R7, 0x1, R6 ;  /* 0x00000001070f7824 */ /* 0x000fe200078e0206 */
[----:B------:R-:W-:-:S03]  /*0220*/  CS2R R6, SRZ ;  /* 0x0000000000067805 */ /* 0x000fc6000001ff00 */
[----:B------:R-:W-:Y:S02]  /*0230*/  IMAD.IADD R13, R13, 0x1, R14 ;  /* 0x000000010d0d7824 */ /* 0x000fe400078e020e */
[----:B--2---:R-:W-:Y:S01]  /*0240*/  IMAD.WIDE R14, R15, 0x4, R8 ;  /* 0x000000040f0e7825 */ /* 0x004fe200078e0208 */
[----:B------:R-:W-:-:S03]  /*0250*/  CS2R R10, SRZ ;  /* 0x00000000000a7805 */ /* 0x000fc6000001ff00 */
[----:B------:R-:W-:Y:S01]  /*0260*/  IMAD.WIDE R18, R13, 0x4, R8 ;  /* 0x000000040d127825 */ /* 0x000fe200078e0208 */
[----:B------:R-:W-:Y:S01]  /*0270*/  CS2R R8, SRZ ;  /* 0x0000000000087805 */ /* 0x000fe2000001ff00 */
[----:B------:R1:W2:Y:S05]  /*0280*/  @P1 LDG.E.EL.128 R4, desc[UR6][R14.64] ;  /* 0x000000060e041981 */ /* 0x0002aa000c2e1d00 */
[----:B------:R3:W4:Y:S01]  /*0290*/  @P0 LDG.E.EL.128 R8, desc[UR6][R18.64] ;  /* 0x0000000612080981 */ /* 0x000722000c2e1d00 */
[----:B------:R-:W5:Y:S01]  /*02a0*/  S2UR UR5, SR_CgaCtaId ;  /* 0x00000000000579c3 */ /* 0x000f620000008800 */
[C---:B------:R-:W-:Y:S01]  /*02b0*/  IMAD.SHL.U32 R13, R12.reuse, 0x80, RZ ;  /* 0x000000800c0d7824 */ /* 0x040fe200078e00ff */
[----:B------:R-:W-:Y:S01]  /*02c0*/  UMOV UR4, 0x400 ;  /* 0x0000040000047882 */ /* 0x000fe20000000000 */
[----:B------:R-:W-:-:S03]  /*02d0*/  IMAD.SHL.U32 R12, R12, 0x2, RZ ;  /* 0x000000020c0c7824 */ /* 0x000fc600078e00ff */
[----:B------:R-:W-:Y:S02]  /*02e0*/  LOP3.LUT R13, R13, 0x380, RZ, 0xc0, !PT ;  /* 0x000003800d0d7812 */ /* 0x000fe400078ec0ff */
[----:B------:R-:W-:Y:S02]  /*02f0*/  LOP3.LUT R22, R12, 0xf0, RZ, 0xc0, !PT ;  /* 0x000000f00c167812 */ /* 0x000fe400078ec0ff */
[C---:B-1----:R-:W-:Y:S02]  /*0300*/  LOP3.LUT R14, R13.reuse, 0x20, RZ, 0xfc, !PT ;  /* 0x000000200d0e7812 */ /* 0x042fe400078efcff */
[C---:B------:R-:W-:Y:S02]  /*0310*/  LOP3.LUT R16, R13.reuse, 0x40, RZ, 0xfc, !PT ;  /* 0x000000400d107812 */ /* 0x040fe400078efcff */
[C---:B------:R-:W-:Y:S02]  /*0320*/  LOP3.LUT R12, R13.reuse, R0, RZ, 0xfc, !PT ;  /* 0x000000000d0c7212 */ /* 0x040fe400078efcff */
[----:B---3--:R-:W-:Y:S01]  /*0330*/  LOP3.LUT R18, R13, 0x60, RZ, 0xfc, !PT ;  /* 0x000000600d127812 */ /* 0x008fe200078efcff */
[----:B-----5:R-:W-:-:S06]  /*0340*/  UPRMT UR4, UR5, 0x654, UR4 ;  /* 0x0000065405047896 */ /* 0x020fcc0008000004 */
[----:B------:R-:W-:Y:S02]  /*0350*/  LEA.HI R13, R13, UR4, RZ, 0x1f ;  /* 0x000000040d0d7c11 */ /* 0x000fe4000f8ff8ff */
[----:B------:R-:W-:Y:S02]  /*0360*/  LEA.HI R15, R14, UR4, RZ, 0x1f ;  /* 0x000000040e0f7c11 */ /* 0x000fe4000f8ff8ff */
[----:B------:R-:W-:Y:S01]  /*0370*/  LEA.HI R21, R16, UR4, RZ, 0x1f ;  /* 0x0000000410157c11 */ /* 0x000fe2000f8ff8ff */
[----:B------:R-:W-:Y:S01]  /*0380*/  IMAD R19, R12, 0x4, R13 ;  /* 0x000000040c137824 */ /* 0x000fe200078e020d */
[----:B------:R-:W-:Y:S01]  /*0390*/  LEA.HI R23, R18, UR4, RZ, 0x1f ;  /* 0x0000000412177c11 */ /* 0x000fe2000f8ff8ff */
[----:B------:R-:W-:Y:S01]  /*03a0*/  IMAD R18, R12, 0x4, R15 ;  /* 0x000000040c127824 */ /* 0x000fe200078e020f */
[----:B------:R-:W-:Y:S01]  /*03b0*/  LOP3.LUT R16, R2, 0x1fc, RZ, 0xc0, !PT ;  /* 0x000001fc02107812 */ /* 0x000fe200078ec0ff */
[C---:B------:R-:W-:Y:S01]  /*03c0*/  IMAD R21, R12.reuse, 0x4, R21 ;  /* 0x000000040c157824 */ /* 0x040fe200078e0215 */
[----:B------:R-:W-:Y:S01]  /*03d0*/  LOP3.LUT R2, R17, 0x1c, R2, 0xf8, !PT ;  /* 0x0000001c11027812 */ /* 0x000fe200078ef802 */
[----:B------:R-:W-:-:S02]  /*03e0*/  IMAD R20, R12, 0x4, R23 ;  /* 0x000000040c147824 */ /* 0x000fc400078e0217 */
[----:B------:R-:W-:Y:S01]  /*03f0*/  VIADD R13, R22, UR4 ;  /* 0x00000004160d7c36 */ /* 0x000fe20008000000 */
[----:B------:R-:W-:Y:S02]  /*0400*/  SHF.R.S32.HI R17, RZ, 0x1f, R2 ;  /* 0x0000001fff117819 */ /* 0x000fe40000011402 */
[----:B------:R-:W-:Y:S01]  /*0410*/  ISETP.GE.AND P0, PT, R2, 0x100, PT ;  /* 0x000001000200780c */ /* 0x000fe20003f06270 */
[----:B------:R-:W-:Y:S01]  /*0420*/  IMAD R13, R16, 0x4, R13 ;  /* 0x00000004100d7824 */ /* 0x000fe200078e020d */
[----:B------:R-:W-:Y:S01]  /*0430*/  LEA.HI R17, R17, R2, RZ, 0x6 ;  /* 0x0000000211117211 */ /* 0x000fe200078f30ff */
[----:B--2---:R-:W-:Y:S04]  /*0440*/  STS [R19], R4 ;  /* 0x0000000413007388 */ /* 0x004fe80000000800 */
[----:B------:R1:W-:Y:S04]  /*0450*/  STS [R18+0x80], R5 ;  /* 0x0000800512007388 */ /* 0x0003e80000000800 */
[----:B------:R2:W-:Y:S04]  /*0460*/  STS [R21+0x100], R6 ;  /* 0x0001000615007388 */ /* 0x0005e80000000800 */
[----:B------:R3:W-:Y:S01]  /*0470*/  STS [R20+0x180], R7 ;  /* 0x0001800714007388 */ /* 0x0007e20000000800 */
[----:B-1----:R-:W1:Y:S03]  /*0480*/  LDC.64 R4, c[0x0][0x218] ;  /* 0x00008600ff047b82 */ /* 0x002e660000000a00 */
[----:B----4-:R4:W-:Y:S01]  /*0490*/  STS [R19+0x40], R8 ;  /* 0x0000400813007388 */ /* 0x0109e20000000800 */
[C---:B--2---:R-:W-:Y:S01]  /*04a0*/  IMAD.SHL.U32 R6, R17.reuse, 0x40, RZ ;  /* 0x0000004011067824 */ /* 0x044fe200078e00ff */
[----:B------:R-:W-:-:S02]  /*04b0*/  LOP3.LUT R17, R17, 0xffffffc0, RZ, 0xc0, !PT ;  /* 0xffffffc011117812 */ /* 0x000fc400078ec0ff */
[----:B------:R2:W-:Y:S02]  /*04c0*/  STS [R18+0xc0], R9 ;  /* 0x0000c00912007388 */ /* 0x0005e40000000800 */
[----:B---3--:R-:W-:Y:S02]  /*04d0*/  LOP3.LUT R7, R6, 0xfffff000, RZ, 0xc0, !PT ;  /* 0xfffff00006077812 */ /* 0x008fe400078ec0ff */
[----:B------:R-:W-:Y:S01]  /*04e0*/  STS [R21+0x140], R10 ;  /* 0x0001400a15007388 */ /* 0x000fe20000000800 */
[----:B------:R-:W-:Y:S02]  /*04f0*/  LOP3.LUT R6, R3, R0, RZ, 0xfc, !PT ;  /* 0x0000000003067212 */ /* 0x000fe400078efcff */
[----:B------:R-:W-:Y:S01]  /*0500*/  LOP3.LUT R0, R3, 0x10, R0, 0xfe, !PT ;  /* 0x0000001003007812 */ /* 0x000fe200078efe00 */
[----:B------:R-:W-:Y:S01]  /*0510*/  STS [R20+0x1c0], R11 ;  /* 0x0001c00b14007388 */ /* 0x000fe20000000800 */
[----:B----4-:R-:W-:Y:S02]  /*0520*/  LOP3.LUT R8, R16, 0x200, RZ, 0xfc, !PT ;  /* 0x0000020010087812 */ /* 0x010fe400078efcff */
[----:B------:R-:W-:Y:S01]  /*0530*/  IADD3 R7, R7, R2, -R17 ;  /* 0x0000000207077210 */ /* 0x000fe20007ffe811 */
[----:B------:R-:W-:Y:S01]  /*0540*/  BAR.SYNC.DEFER_BLOCKING 0x0 ;  /* 0x0000000000007b1d */ /* 0x000fe20000010000 */
[----:B------:R-:W-:-:S02]  /*0550*/  ISETP.LT.AND P1, PT, R6, 0x40, !P0 ;  /* 0x000000400600780c */ /* 0x000fc40004721270 */
[----:B------:R-:W-:Y:S01]  /*0560*/  ISETP.LT.AND P0, PT, R0, 0x40, !P0 ;  /* 0x000000400000780c */ /* 0x000fe20004701270 */
[----:B------:R-:W-:Y:S01]  /*0570*/  IMAD R3, R6, 0x40, R7 ;  /* 0x0000004006037824 */ /* 0x000fe200078e0207 */
[----:B------:R-:W-:-:S03]  /*0580*/  SHF.R.U32.HI R8, RZ, 0x1, R8 ;  /* 0x00000001ff087819 */ /* 0x000fc60000011608 */
[----:B-1----:R-:W-:Y:S01]  /*0590*/  IMAD.WIDE R2, R3, 0x4, R4 ;  /* 0x0000000403027825 */ /* 0x002fe200078e0204 */
[----:B------:R-:W-:-:S05]  /*05a0*/  LOP3.LUT R8, R8, 0x1f0, RZ, 0xc0, !PT ;  /* 0x000001f008087812 */ /* 0x000fca00078ec0ff */
[----:B--2---:R-:W-:-:S04]  /*05b0*/  VIADD R9, R8, UR4 ;  /* 0x0000000408097c36 */ /* 0x004fc80008000000 */
[----:B------:R-:W-:Y:S01]  /*05c0*/  IMAD R9, R16, 0x4, R9 ;  /* 0x0000000410097824 */ /* 0x000fe200078e0209 */
[----:B------:R-:W1:Y:S04]  /*05d0*/  LDS.128 R12, [R13] ;  /* 0x000000000d0c7984 */ /* 0x000e680000000c00 */
[----:B-1----:R1:W-:Y:S01]  /*05e0*/  @P1 STG.E.128 desc[UR6][R2.64], R12 ;  /* 0x0000000c02001986 */ /* 0x0023e2000c101d06 */
[----:B------:R-:W-:Y:S05]  /*05f0*/  @!P0 EXIT ;  /* 0x000000000000894d */ /* 0x000fea0003800000 */
[----:B------:R-:W0:Y:S01]  /*0600*/  LDS.128 R8, [R9+0x800] ;  /* 0x0008000009087984 */ /* 0x000e220000000c00 */
[----:B------:R-:W-:-:S04]  /*0610*/  IMAD R7, R0, 0x40, R7 ;  /* 0x0000004000077824 */ /* 0x000fc800078e0207 */
[----:B------:R-:W-:-:S05]  /*0620*/  IMAD.WIDE R4, R7, 0x4, R4 ;  /* 0x0000000407047825 */ /* 0x000fca00078e0204 */
[----:B0-----:R-:W-:Y:S01]  /*0630*/  STG.E.128 desc[UR6][R4.64], R8 ;  /* 0x0000000804007986 */ /* 0x001fe2000c101d06 */
[----:B------:R-:W-:Y:S05]  /*0640*/  EXIT ;  /* 0x000000000000794d */ /* 0x000fea0003800000 */
.L_x_0:
[----:B------:R-:W-:-:S00]  /*0650*/  BRA `(.L_x_0) ;  /* 0xfffffffc00fc7947 */ /* 0x000fc0000383ffff */
[----:B------:R-:W-:-:S00]  /*0660*/  NOP ;  /* 0x0000000000007918 */ /* 0x000fc00000000000 */
        /* <DEDUP_REMOVED lines=9> */
.L_x_1:


//--------------------- .nv.shared.triton_poi_fused_convolution_31 --------------------------
	.section	.nv.shared.triton_poi_fused_convolution_31,"aw",@nobits
	.sectionflags	@""
	.align	16
	.zero		1024


//--------------------- .nv.constant0.triton_poi_fused_convolution_31 --------------------------
	.section	.nv.constant0.triton_poi_fused_convolution_31,"a",@progbits
	.sectionflags	@""
	.align	4
.nv.constant0.triton_poi_fused_convolution_31:
	.zero		552
